//
// Generated by NVIDIA NVVM Compiler
//
// Compiler Build ID: CL-36424714
// Cuda compilation tools, release 13.0, V13.0.88
// Based on NVVM 20.0.0
//

.version 9.0
.target sm_100
.address_size 64

	// .globl	_Z12find_indicesPKiiS0_iPiS0_

.visible .entry _Z12find_indicesPKiiS0_iPiS0_(
	.param .u64 .ptr .align 1 _Z12find_indicesPKiiS0_iPiS0__param_0,
	.param .u32 _Z12find_indicesPKiiS0_iPiS0__param_1,
	.param .u64 .ptr .align 1 _Z12find_indicesPKiiS0_iPiS0__param_2,
	.param .u32 _Z12find_indicesPKiiS0_iPiS0__param_3,
	.param .u64 .ptr .align 1 _Z12find_indicesPKiiS0_iPiS0__param_4,
	.param .u64 .ptr .align 1 _Z12find_indicesPKiiS0_iPiS0__param_5
)
{
	.reg .pred 	%p<6>;
	.reg .b32 	%r<29>;
	.reg .b64 	%rd<17>;

	ld.param.u64 	%rd2, [_Z12find_indicesPKiiS0_iPiS0__param_0];
	ld.param.u32 	%r11, [_Z12find_indicesPKiiS0_iPiS0__param_1];
	ld.param.u64 	%rd3, [_Z12find_indicesPKiiS0_iPiS0__param_2];
	ld.param.u32 	%r12, [_Z12find_indicesPKiiS0_iPiS0__param_3];
	ld.param.u64 	%rd4, [_Z12find_indicesPKiiS0_iPiS0__param_4];
	ld.param.u64 	%rd5, [_Z12find_indicesPKiiS0_iPiS0__param_5];
	mov.u32 	%r13, %ctaid.x;
	mov.u32 	%r14, %ntid.x;
	mov.u32 	%r15, %tid.x;
	mad.lo.s32 	%r1, %r13, %r14, %r15;
	setp.ge.s32 	%p1, %r1, %r12;
	@%p1 bra 	$L__BB0_6;
	cvta.to.global.u64 	%rd6, %rd3;
	mul.wide.s32 	%rd7, %r1, 4;
	add.s64 	%rd8, %rd6, %rd7;
	ld.global.nc.u32 	%r2, [%rd8];
	setp.lt.s32 	%p2, %r11, 1;
	mov.b32 	%r16, -1;
	mov.u32 	%r28, %r16;
	@%p2 bra 	$L__BB0_5;
	add.s32 	%r26, %r11, -1;
	cvta.to.global.u64 	%rd1, %rd2;
	mov.b32 	%r27, 0;
$L__BB0_3:
	sub.s32 	%r18, %r26, %r27;
	shr.u32 	%r19, %r18, 31;
	add.s32 	%r20, %r18, %r19;
	shr.s32 	%r21, %r20, 1;
	add.s32 	%r28, %r21, %r27;
	mul.wide.s32 	%rd9, %r28, 4;
	add.s64 	%rd10, %rd1, %rd9;
	ld.global.nc.u32 	%r7, [%rd10];
	setp.eq.s32 	%p3, %r7, %r2;
	@%p3 bra 	$L__BB0_5;
	setp.lt.s32 	%p4, %r7, %r2;
	add.s32 	%r23, %r28, 1;
	add.s32 	%r24, %r28, -1;
	selp.b32 	%r27, %r23, %r27, %p4;
	selp.b32 	%r26, %r26, %r24, %p4;
	setp.le.s32 	%p5, %r27, %r26;
	mov.u32 	%r28, %r16;
	@%p5 bra 	$L__BB0_3;
$L__BB0_5:
	cvta.to.global.u64 	%rd11, %rd5;
	add.s64 	%rd13, %rd11, %rd7;
	ld.global.nc.u32 	%r25, [%rd13];
	cvta.to.global.u64 	%rd14, %rd4;
	mul.wide.s32 	%rd15, %r25, 4;
	add.s64 	%rd16, %rd14, %rd15;
	st.global.u32 	[%rd16], %r28;
$L__BB0_6:
	ret;

}


// ===== COMPILED SASS (sm_100) =====

	.target	sm_100

	.elftype	@"ET_EXEC"


//--------------------- .note.nv.tkinfo           --------------------------
	.section	.note.nv.tkinfo,"",@"SHT_NOTE"
	.sectionflags	@"SHF_NOTE_NV_TKINFO"
	.tkinfo
        /*0018*/ 	.word	0x00000002
        /*0030*/ 	.string	""
        /*0030*/ 	.string	"ptxas"
        /*0030*/ 	.string	"Cuda compilation tools, release 13.0, V13.0.88"
        /*0030*/ 	.string	"Build cuda_13.0.r13.0/compiler.36424714_0"
        /*0030*/ 	.string	"-arch sm_100 -m 64 "



//--------------------- .note.nv.cuinfo           --------------------------
	.section	.note.nv.cuinfo,"",@"SHT_NOTE"
	.sectionflags	@"SHF_NOTE_NV_CUINFO"
        /*0018*/ 	.short	0x0002
        /*001a*/ 	.short	0x0064
        /*001c*/ 	.short	0x0082
	.zero		2


//--------------------- .nv.info                  --------------------------
	.section	.nv.info,"",@"SHT_CUDA_INFO"
	.align	4


	//----- nvinfo : EIATTR_REGCOUNT
	.align		4
        /*0000*/ 	.byte	0x04, 0x2f
        /*0002*/ 	.short	(.L_1 - .L_0)
	.align		4
.L_0:
        /*0004*/ 	.word	index@(_Z12find_indicesPKiiS0_iPiS0_)
        /*0008*/ 	.word	0x0000000c


	//----- nvinfo : EIATTR_FRAME_SIZE
	.align		4
.L_1:
        /*000c*/ 	.byte	0x04, 0x11
        /*000e*/ 	.short	(.L_3 - .L_2)
	.align		4
.L_2:
        /*0010*/ 	.word	index@(_Z12find_indicesPKiiS0_iPiS0_)
        /*0014*/ 	.word	0x00000000


	//----- nvinfo : EIATTR_MIN_STACK_SIZE
	.align		4
.L_3:
        /*0018*/ 	.byte	0x04, 0x12
        /*001a*/ 	.short	(.L_5 - .L_4)
	.align		4
.L_4:
        /*001c*/ 	.word	index@(_Z12find_indicesPKiiS0_iPiS0_)
        /*0020*/ 	.word	0x00000000
.L_5:


//--------------------- .nv.compat                --------------------------
	.section	.nv.compat,"",@"SHT_CUDA_COMPAT_INFO"
	.align	4
        /*0000*/ 	.byte	0x02, 0x09, 0x00, 0x00, 0x02, 0x02, 0x01, 0x00, 0x02, 0x05, 0x05, 0x00, 0x03, 0x07, 0x01, 0x01
        /*0010*/ 	.byte	0x02, 0x03, 0x00, 0x00, 0x02, 0x06, 0x01, 0x00, 0x04, 0x0b, 0x08, 0x00, 0x09, 0x00, 0x00, 0x00
        /*0020*/ 	.byte	0x00, 0x00, 0x00, 0x00


//--------------------- .nv.info._Z12find_indicesPKiiS0_iPiS0_ --------------------------
	.section	.nv.info._Z12find_indicesPKiiS0_iPiS0_,"",@"SHT_CUDA_INFO"
	.sectionflags	@""
	.align	4


	//----- nvinfo : EIATTR_CUDA_API_VERSION
	.align		4
        /*0000*/ 	.byte	0x04, 0x37
        /*0002*/ 	.short	(.L_7 - .L_6)
.L_6:
        /*0004*/ 	.word	0x00000082


	//----- nvinfo : EIATTR_KPARAM_INFO
	.align		4
.L_7:
        /*0008*/ 	.byte	0x04, 0x17
        /*000a*/ 	.short	(.L_9 - .L_8)
.L_8:
        /*000c*/ 	.word	0x00000000
        /*0010*/ 	.short	0x0005
        /*0012*/ 	.short	0x0028
        /*0014*/ 	.byte	0x00, 0xf5, 0x21, 0x00


	//----- nvinfo : EIATTR_KPARAM_INFO
	.align		4
.L_9:
        /*0018*/ 	.byte	0x04, 0x17
        /*001a*/ 	.short	(.L_11 - .L_10)
.L_10:
        /*001c*/ 	.word	0x00000000
        /*0020*/ 	.short	0x0004
        /*0022*/ 	.short	0x0020
        /*0024*/ 	.byte	0x00, 0xf5, 0x21, 0x00


	//----- nvinfo : EIATTR_KPARAM_INFO
	.align		4
.L_11:
        /*0028*/ 	.byte	0x04, 0x17
        /*002a*/ 	.short	(.L_13 - .L_12)
.L_12:
        /*002c*/ 	.word	0x00000000
        /*0030*/ 	.short	0x0003
        /*0032*/ 	.short	0x0018
        /*0034*/ 	.byte	0x00, 0xf0, 0x11, 0x00


	//----- nvinfo : EIATTR_KPARAM_INFO
	.align		4
.L_13:
        /*0038*/ 	.byte	0x04, 0x17
        /*003a*/ 	.short	(.L_15 - .L_14)
.L_14:
        /*003c*/ 	.word	0x00000000
        /*0040*/ 	.short	0x0002
        /*0042*/ 	.short	0x0010
        /*0044*/ 	.byte	0x00, 0xf5, 0x21, 0x00


	//----- nvinfo : EIATTR_KPARAM_INFO
	.align		4
.L_15:
        /*0048*/ 	.byte	0x04, 0x17
        /*004a*/ 	.short	(.L_17 - .L_16)
.L_16:
        /*004c*/ 	.word	0x00000000
        /*0050*/ 	.short	0x0001
        /*0052*/ 	.short	0x0008
        /*0054*/ 	.byte	0x00, 0xf0, 0x11, 0x00


	//----- nvinfo : EIATTR_KPARAM_INFO
	.align		4
.L_17:
        /*0058*/ 	.byte	0x04, 0x17
        /*005a*/ 	.short	(.L_19 - .L_18)
.L_18:
        /*005c*/ 	.word	0x00000000
        /*0060*/ 	.short	0x0000
        /*0062*/ 	.short	0x0000
        /*0064*/ 	.byte	0x00, 0xf5, 0x21, 0x00


	//----- nvinfo : EIATTR_SPARSE_MMA_MASK
	.align		4
.L_19:
        /*0068*/ 	.byte	0x03, 0x50
        /*006a*/ 	.short	0x0000


	//----- nvinfo : EIATTR_MAXREG_COUNT
	.align		4
        /*006c*/ 	.byte	0x03, 0x1b
        /*006e*/ 	.short	0x00ff


	//----- nvinfo : EIATTR_MERCURY_ISA_VERSION
	.align		4
        /*0070*/ 	.byte	0x03, 0x5f
        /*0072*/ 	.short	0x0101


	//----- nvinfo : EIATTR_VRC_CTA_INIT_COUNT
	.align		4
        /*0074*/ 	.byte	0x02, 0x4a
	.zero		1
	.zero		1


	//----- nvinfo : EIATTR_EXIT_INSTR_OFFSETS
	.align		4
        /*0078*/ 	.byte	0x04, 0x1c
        /*007a*/ 	.short	(.L_21 - .L_20)


	//   ....[0]....
.L_20:
        /*007c*/ 	.word	0x00000070


	//   ....[1]....
        /*0080*/ 	.word	0x00000290


	//----- nvinfo : EIATTR_CRS_STACK_SIZE
	.align		4
.L_21:
        /*0084*/ 	.byte	0x04, 0x1e
        /*0086*/ 	.short	(.L_23 - .L_22)
.L_22:
        /*0088*/ 	.word	0x00000000


	//----- nvinfo : EIATTR_CBANK_PARAM_SIZE
	.align		4
.L_23:
        /*008c*/ 	.byte	0x03, 0x19
        /*008e*/ 	.short	0x0030


	//----- nvinfo : EIATTR_PARAM_CBANK
	.align		4
        /*0090*/ 	.byte	0x04, 0x0a
        /*0092*/ 	.short	(.L_25 - .L_24)
	.align		4
.L_24:
        /*0094*/ 	.word	index@(.nv.constant0._Z12find_indicesPKiiS0_iPiS0_)
        /*0098*/ 	.short	0x0380
        /*009a*/ 	.short	0x0030


	//----- nvinfo : EIATTR_SW_WAR
	.align		4
.L_25:
        /*009c*/ 	.byte	0x04, 0x36
        /*009e*/ 	.short	(.L_27 - .L_26)
.L_26:
        /*00a0*/ 	.word	0x00000008
.L_27:


//--------------------- .nv.callgraph             --------------------------
	.section	.nv.callgraph,"",@"SHT_CUDA_CALLGRAPH"
	.align	4
	.sectionentsize	8
	.align		4
        /*0000*/ 	.word	0x00000000
	.align		4
        /*0004*/ 	.word	0xffffffff
	.align		4
        /*0008*/ 	.word	0x00000000
	.align		4
        /*000c*/ 	.word	0xfffffffe
	.align		4
        /*0010*/ 	.word	0x00000000
	.align		4
        /*0014*/ 	.word	0xfffffffd
	.align		4
        /*0018*/ 	.word	0x00000000
	.align		4
        /*001c*/ 	.word	0xfffffffc


//--------------------- .text._Z12find_indicesPKiiS0_iPiS0_ --------------------------
	.section	.text._Z12find_indicesPKiiS0_iPiS0_,"ax",@progbits
	.align	128
        .global         _Z12find_indicesPKiiS0_iPiS0_
        .type           _Z12find_indicesPKiiS0_iPiS0_,@function
        .size           _Z12find_indicesPKiiS0_iPiS0_,(.L_x_4 - _Z12find_indicesPKiiS0_iPiS0_)
        .other          _Z12find_indicesPKiiS0_iPiS0_,@"STO_CUDA_ENTRY STV_DEFAULT"
_Z12find_indicesPKiiS0_iPiS0_:
.text._Z12find_indicesPKiiS0_iPiS0_:
[----:B------:R-:W-:Y:S01]  /*0000*/  LDC R1, c[0x0][0x37c] ;  /* 0x0000df00ff017b82 */ /* 0x000fe20000000800 */
[----:B------:R-:W0:Y:S07]  /*0010*/  S2R R0, SR_TID.X ;  /* 0x0000000000007919 */ /* 0x000e2e0000002100 */
[----:B------:R-:W0:Y:S01]  /*0020*/  S2UR UR4, SR_CTAID.X ;  /* 0x00000000000479c3 */ /* 0x000e220000002500 */
[----:B------:R-:W1:Y:S07]  /*0030*/  LDCU UR5, c[0x0][0x398] ;  /* 0x00007300ff0577ac */ /* 0x000e6e0008000800 */
[----:B------:R-:W0:Y:S02]  /*0040*/  LDC R7, c[0x0][0x360] ;  /* 0x0000d800ff077b82 */ /* 0x000e240000000800 */
[----:B0-----:R-:W-:-:S05]  /*0050*/  IMAD R7, R7, UR4, R0 ;  /* 0x0000000407077c24 */ /* 0x001fca000f8e0200 */
[----:B-1----:R-:W-:-:S13]  /*0060*/  ISETP.GE.AND P0, PT, R7, UR5, PT ;  /* 0x0000000507007c0c */ /* 0x002fda000bf06270 */
[----:B------:R-:W-:Y:S05]  /*0070*/  @P0 EXIT ;  /* 0x000000000000094d */ /* 0x000fea0003800000 */
[----:B------:R-:W0:Y:S01]  /*0080*/  LDCU UR4, c[0x0][0x388] ;  /* 0x00007100ff0477ac */ /* 0x000e220008000800 */
[----:B------:R-:W-:Y:S01]  /*0090*/  IMAD.MOV.U32 R9, RZ, RZ, -0x1 ;  /* 0xffffffffff097424 */ /* 0x000fe200078e00ff */
[----:B------:R-:W1:Y:S01]  /*00a0*/  LDCU.64 UR6, c[0x0][0x358] ;  /* 0x00006b00ff0677ac */ /* 0x000e620008000a00 */
[----:B0-----:R-:W-:-:S09]  /*00b0*/  UISETP.GE.AND UP0, UPT, UR4, 0x1, UPT ;  /* 0x000000010400788c */ /* 0x001fd2000bf06270 */
[----:B-1----:R-:W-:Y:S05]  /*00c0*/  BRA.U !UP0, `(.L_x_0) ;  /* 0x0000000108587547 */ /* 0x002fea000b800000 */
[----:B------:R-:W0:Y:S08]  /*00d0*/  LDC.64 R2, c[0x0][0x390] ;  /* 0x0000e400ff027b82 */ /* 0x000e300000000a00 */
[----:B------:R-:W1:Y:S01]  /*00e0*/  LDC.64 R4, c[0x0][0x380] ;  /* 0x0000e000ff047b82 */ /* 0x000e620000000a00 */
[----:B0-----:R-:W-:-:S05]  /*00f0*/  IMAD.WIDE R2, R7, 0x4, R2 ;  /* 0x0000000407027825 */ /* 0x001fca00078e0202 */
[----:B------:R0:W5:Y:S01]  /*0100*/  LDG.E.CONSTANT R0, desc[UR6][R2.64] ;  /* 0x0000000602007981 */ /* 0x000162000c1e9900 */
[----:B------:R-:W-:Y:S01]  /*0110*/  UIADD3 UR4, UPT, UPT, UR4, -0x1, URZ ;  /* 0xffffffff04047890 */ /* 0x000fe2000fffe0ff */
[----:B------:R-:W-:Y:S01]  /*0120*/  HFMA2 R8, -RZ, RZ, 0, 0 ;  /* 0x00000000ff087431 */ /* 0x000fe200000001ff */
[----:B------:R-:W-:Y:S04]  /*0130*/  BSSY.RECONVERGENT B0, `(.L_x_0) ;  /* 0x000000f000007945 */ /* 0x000fe80003800200 */
[----:B-1----:R-:W-:-:S07]  /*0140*/  IMAD.U32 R6, RZ, RZ, UR4 ;  /* 0x00000004ff067e24 */ /* 0x002fce000f8e00ff */
.L_x_2:
[----:B0-----:R-:W-:-:S04]  /*0150*/  IADD3 R2, PT, PT, -R8, R6, RZ ;  /* 0x0000000608027210 */ /* 0x001fc80007ffe1ff */
[----:B------:R-:W-:-:S04]  /*0160*/  LEA.HI R2, R2, R2, RZ, 0x1 ;  /* 0x0000000202027211 */ /* 0x000fc800078f08ff */
[----:B------:R-:W-:-:S05]  /*0170*/  LEA.HI.SX32 R9, R2, R8, 0x1f ;  /* 0x0000000802097211 */ /* 0x000fca00078ffaff */
[----:B------:R-:W-:-:S06]  /*0180*/  IMAD.WIDE R2, R9, 0x4, R4 ;  /* 0x0000000409027825 */ /* 0x000fcc00078e0204 */
[----:B------:R-:W2:Y:S02]  /*0190*/  LDG.E.CONSTANT R3, desc[UR6][R2.64] ;  /* 0x0000000602037981 */ /* 0x000ea4000c1e9900 */
[----:B--2--5:R-:W-:-:S13]  /*01a0*/  ISETP.NE.AND P0, PT, R3, R0, PT ;  /* 0x000000000300720c */ /* 0x024fda0003f05270 */
[----:B------:R-:W-:Y:S05]  /*01b0*/  @!P0 BRA `(.L_x_1) ;  /* 0x0000000000188947 */ /* 0x000fea0003800000 */
[----:B------:R-:W-:-:S13]  /*01c0*/  ISETP.GE.AND P0, PT, R3, R0, PT ;  /* 0x000000000300720c */ /* 0x000fda0003f06270 */
[C---:B------:R-:W-:Y:S01]  /*01d0*/  @!P0 VIADD R8, R9.reuse, 0x1 ;  /* 0x0000000109088836 */ /* 0x040fe20000000000 */
[----:B------:R-:W-:-:S04]  /*01e0*/  @P0 IADD3 R6, PT, PT, R9, -0x1, RZ ;  /* 0xffffffff09060810 */ /* 0x000fc80007ffe0ff */
[----:B------:R-:W-:-:S13]  /*01f0*/  ISETP.GT.AND P0, PT, R8, R6, PT ;  /* 0x000000060800720c */ /* 0x000fda0003f04270 */
[----:B------:R-:W-:Y:S05]  /*0200*/  @!P0 BRA `(.L_x_2) ;  /* 0xfffffffc00d08947 */ /* 0x000fea000383ffff */
[----:B------:R-:W-:-:S07]  /*0210*/  IMAD.MOV.U32 R9, RZ, RZ, -0x1 ;  /* 0xffffffffff097424 */ /* 0x000fce00078e00ff */
.L_x_1:
[----:B------:R-:W-:Y:S05]  /*0220*/  BSYNC.RECONVERGENT B0 ;  /* 0x0000000000007941 */ /* 0x000fea0003800200 */
.L_x_0:
[----:B------:R-:W0:Y:S08]  /*0230*/  LDC.64 R2, c[0x0][0x3a8] ;  /* 0x0000ea00ff027b82 */ /* 0x000e300000000a00 */
[----:B------:R-:W1:Y:S01]  /*0240*/  LDC.64 R4, c[0x0][0x3a0] ;  /* 0x0000e800ff047b82 */ /* 0x000e620000000a00 */
[----:B0-----:R-:W-:-:S06]  /*0250*/  IMAD.WIDE R2, R7, 0x4, R2 ;  /* 0x0000000407027825 */ /* 0x001fcc00078e0202 */
[----:B------:R-:W1:Y:S02]  /*0260*/  LDG.E.CONSTANT R3, desc[UR6][R2.64] ;  /* 0x0000000602037981 */ /* 0x000e64000c1e9900 */
[----:B-1----:R-:W-:-:S05]  /*0270*/  IMAD.WIDE R4, R3, 0x4, R4 ;  /* 0x0000000403047825 */ /* 0x002fca00078e0204 */
[----:B------:R-:W-:Y:S01]  /*0280*/  STG.E desc[UR6][R4.64], R9 ;  /* 0x0000000904007986 */ /* 0x000fe2000c101906 */
[----:B------:R-:W-:Y:S05]  /*0290*/  EXIT ;  /* 0x000000000000794d */ /* 0x000fea0003800000 */
.L_x_3:
[----:B------:R-:W-:-:S00]  /*02a0*/  BRA `(.L_x_3) ;  /* 0xfffffffc00fc7947 */ /* 0x000fc0000383ffff */
[----:B------:R-:W-:-:S00]  /*02b0*/  NOP ;  /* 0x0000000000007918 */ /* 0x000fc00000000000 */
        /* <DEDUP_REMOVED lines=12> */
.L_x_4:


//--------------------- .nv.shared.reserved.0     --------------------------
	.section	.nv.shared.reserved.0,"aw",@nobits
	.weak		__nv_reservedSMEM_offset_0_alias
	.size		__nv_reservedSMEM_offset_0_alias, 0, 64
	.other		__nv_reservedSMEM_offset_0_alias,@"STO_CUDA_RESERVED_SHARED STV_DEFAULT"
__nv_reservedSMEM_offset_0_alias:
	.zero		0
	.zero		64


//--------------------- .nv.constant0._Z12find_indicesPKiiS0_iPiS0_ --------------------------
	.section	.nv.constant0._Z12find_indicesPKiiS0_iPiS0_,"a",@progbits
	.sectionflags	@""
	.align	4
.nv.constant0._Z12find_indicesPKiiS0_iPiS0_:
	.zero		944


//--------------------- SYMBOLS --------------------------

	.type		.nv.reservedSmem.offset0,@object
	.size		.nv.reservedSmem.offset0,0x4
